	.headerflags	@"EF_CUDA_TEXMODE_UNIFIED EF_CUDA_64BIT_ADDRESS EF_CUDA_ACCELERATORS EF_CUDA_SM90 EF_CUDA_VIRTUAL_SM(EF_CUDA_SM90)"
	.elftype	@"ET_EXEC"


//--------------------- .nv.info                  --------------------------
	.section	.nv.info,"",@"SHT_CUDA_INFO"
	.align	4


	//----- nvinfo : EIATTR_REGCOUNT
	.align		4
        /*0000*/ 	.byte	0x04, 0x2f
        /*0002*/ 	.short	(.L_1 - .L_0)
	.align		4
.L_0:
        /*0004*/ 	.word	index@(triton_poi_fused_add_native_layer_norm_11)
        /*0008*/ 	.word	0x00000019


	//----- nvinfo : EIATTR_MIN_STACK_SIZE
	.align		4
.L_1:
        /*000c*/ 	.byte	0x04, 0x12
        /*000e*/ 	.short	(.L_3 - .L_2)
	.align		4
.L_2:
        /*0010*/ 	.word	index@(triton_poi_fused_add_native_layer_norm_11)
        /*0014*/ 	.word	0x00000000


	//----- nvinfo : EIATTR_FRAME_SIZE
	.align		4
.L_3:
        /*0018*/ 	.byte	0x04, 0x11
        /*001a*/ 	.short	(.L_5 - .L_4)
	.align		4
.L_4:
        /*001c*/ 	.word	index@(triton_poi_fused_add_native_layer_norm_11)
        /*0020*/ 	.word	0x00000000


	//----- nvinfo : EIATTR_MIN_STACK_SIZE
	.align		4
.L_5:
        /*0024*/ 	.byte	0x04, 0x12
        /*0026*/ 	.short	(.L_7 - .L_6)
	.align		4
.L_6:
        /*0028*/ 	.word	index@(triton_poi_fused_add_native_layer_norm_11)
        /*002c*/ 	.word	0x00000000
.L_7:


//--------------------- .nv.info.triton_poi_fused_add_native_layer_norm_11 --------------------------
	.section	.nv.info.triton_poi_fused_add_native_layer_norm_11,"",@"SHT_CUDA_INFO"
	.sectionflags	@""
	.align	4


	//----- nvinfo : EIATTR_CUDA_API_VERSION
	.align		4
        /*0000*/ 	.byte	0x04, 0x37
        /*0002*/ 	.short	(.L_9 - .L_8)
.L_8:
        /*0004*/ 	.word	0x0000007c


	//----- nvinfo : EIATTR_KPARAM_INFO
	.align		4
.L_9:
        /*0008*/ 	.byte	0x04, 0x17
        /*000a*/ 	.short	(.L_11 - .L_10)
.L_10:
        /*000c*/ 	.word	0x00000000
        /*0010*/ 	.short	0x0007
        /*0012*/ 	.short	0x0034
        /*0014*/ 	.byte	0x00, 0xf0, 0x11, 0x00


	//----- nvinfo : EIATTR_KPARAM_INFO
	.align		4
.L_11:
        /*0018*/ 	.byte	0x04, 0x17
        /*001a*/ 	.short	(.L_13 - .L_12)
.L_12:
        /*001c*/ 	.word	0x00000000
        /*0020*/ 	.short	0x0006
        /*0022*/ 	.short	0x0030
        /*0024*/ 	.byte	0x00, 0xf0, 0x11, 0x00


	//----- nvinfo : EIATTR_KPARAM_INFO
	.align		4
.L_13:
        /*0028*/ 	.byte	0x04, 0x17
        /*002a*/ 	.short	(.L_15 - .L_14)
.L_14:
        /*002c*/ 	.word	0x00000000
        /*0030*/ 	.short	0x0005
        /*0032*/ 	.short	0x0028
        /*0034*/ 	.byte	0x00, 0xf4, 0x21, 0x00


	//----- nvinfo : EIATTR_KPARAM_INFO
	.align		4
.L_15:
        /*0038*/ 	.byte	0x04, 0x17
        /*003a*/ 	.short	(.L_17 - .L_16)
.L_16:
        /*003c*/ 	.word	0x00000000
        /*0040*/ 	.short	0x0004
        /*0042*/ 	.short	0x0020
        /*0044*/ 	.byte	0x00, 0xf4, 0x21, 0x00


	//----- nvinfo : EIATTR_KPARAM_INFO
	.align		4
.L_17:
        /*0048*/ 	.byte	0x04, 0x17
        /*004a*/ 	.short	(.L_19 - .L_18)
.L_18:
        /*004c*/ 	.word	0x00000000
        /*0050*/ 	.short	0x0003
        /*0052*/ 	.short	0x0018
        /*0054*/ 	.byte	0x00, 0xf4, 0x21, 0x00


	//----- nvinfo : EIATTR_KPARAM_INFO
	.align		4
.L_19:
        /*0058*/ 	.byte	0x04, 0x17
        /*005a*/ 	.short	(.L_21 - .L_20)
.L_20:
        /*005c*/ 	.word	0x00000000
        /*0060*/ 	.short	0x0002
        /*0062*/ 	.short	0x0010
        /*0064*/ 	.byte	0x00, 0xf4, 0x21, 0x00


	//----- nvinfo : EIATTR_KPARAM_INFO
	.align		4
.L_21:
        /*0068*/ 	.byte	0x04, 0x17
        /*006a*/ 	.short	(.L_23 - .L_22)
.L_22:
        /*006c*/ 	.word	0x00000000
        /*0070*/ 	.short	0x0001
        /*0072*/ 	.short	0x0008
        /*0074*/ 	.byte	0x00, 0xf4, 0x21, 0x00


	//----- nvinfo : EIATTR_KPARAM_INFO
	.align		4
.L_23:
        /*0078*/ 	.byte	0x04, 0x17
        /*007a*/ 	.short	(.L_25 - .L_24)
.L_24:
        /*007c*/ 	.word	0x00000000
        /*0080*/ 	.short	0x0000
        /*0082*/ 	.short	0x0000
        /*0084*/ 	.byte	0x00, 0xf4, 0x21, 0x00


	//----- nvinfo : EIATTR_SPARSE_MMA_MASK
	.align		4
.L_25:
        /*0088*/ 	.byte	0x03, 0x50
        /*008a*/ 	.short	0x0000


	//----- nvinfo : EIATTR_MAXREG_COUNT
	.align		4
        /*008c*/ 	.byte	0x03, 0x1b
        /*008e*/ 	.short	0x00ff


	//----- nvinfo : EIATTR_EXIT_INSTR_OFFSETS
	.align		4
        /*0090*/ 	.byte	0x04, 0x1c
        /*0092*/ 	.short	(.L_27 - .L_26)


	//   ....[0]....
.L_26:
        /*0094*/ 	.word	0x00000560


	//   ....[1]....
        /*0098*/ 	.word	0x00000580


	//----- nvinfo : EIATTR_REQNTID
	.align		4
.L_27:
        /*009c*/ 	.byte	0x04, 0x10
        /*009e*/ 	.short	(.L_29 - .L_28)
.L_28:
        /*00a0*/ 	.word	0x00000080
        /*00a4*/ 	.word	0x00000001
        /*00a8*/ 	.word	0x00000001


	//----- nvinfo : EIATTR_CBANK_PARAM_SIZE
	.align		4
.L_29:
        /*00ac*/ 	.byte	0x03, 0x19
        /*00ae*/ 	.short	0x0038


	//----- nvinfo : EIATTR_PARAM_CBANK
	.align		4
        /*00b0*/ 	.byte	0x04, 0x0a
        /*00b2*/ 	.short	(.L_31 - .L_30)
	.align		4
.L_30:
        /*00b4*/ 	.word	index@(.nv.constant0.triton_poi_fused_add_native_layer_norm_11)
        /*00b8*/ 	.short	0x0210
        /*00ba*/ 	.short	0x0038


	//----- nvinfo : EIATTR_SW_WAR
	.align		4
.L_31:
        /*00bc*/ 	.byte	0x04, 0x36
        /*00be*/ 	.short	(.L_33 - .L_32)
.L_32:
        /*00c0*/ 	.word	0x00000008
.L_33:


//--------------------- .nv.callgraph             --------------------------
	.section	.nv.callgraph,"",@"SHT_CUDA_CALLGRAPH"
	.align	4
	.sectionentsize	8
	.align		4
        /*0000*/ 	.word	0x00000000
	.align		4
        /*0004*/ 	.word	0xffffffff
	.align		4
        /*0008*/ 	.word	0x00000000
	.align		4
        /*000c*/ 	.word	0xfffffffe
	.align		4
        /*0010*/ 	.word	0x00000000
	.align		4
        /*0014*/ 	.word	0xfffffffd
	.align		4
        /*0018*/ 	.word	0x00000000
	.align		4
        /*001c*/ 	.word	0xfffffffc


//--------------------- .text.triton_poi_fused_add_native_layer_norm_11 --------------------------
	.section	.text.triton_poi_fused_add_native_layer_norm_11,"ax",@progbits
	.sectionflags	@"SHF_BARRIERS=1"
	.align	128
        .global         triton_poi_fused_add_native_layer_norm_11
        .type           triton_poi_fused_add_native_layer_norm_11,@function
        .size           triton_poi_fused_add_native_layer_norm_11,(.L_x_1 - triton_poi_fused_add_native_layer_norm_11)
        .other          triton_poi_fused_add_native_layer_norm_11,@"STO_CUDA_ENTRY STV_DEFAULT"
triton_poi_fused_add_native_layer_norm_11:
.text.triton_poi_fused_add_native_layer_norm_11:
[----:B------:R-:W0:Y:S01]  /*0000*/  LDC R1, c[0x0][0x28] ;  /* 0x00000a00ff017b82 */ /* 0x000e220000000800 */
[----:B------:R-:W1:Y:S07]  /*0010*/  S2R R0, SR_TID.X ;  /* 0x0000000000007919 */ /* 0x000e6e0000002100 */
[----:B------:R-:W2:Y:S01]  /*0020*/  LDC.64 R14, c[0x0][0x218] ;  /* 0x00008600ff0e7b82 */ /* 0x000ea20000000a00 */
[----:B------:R-:W-:Y:S01]  /*0030*/  ULDC.64 UR6, c[0x0][0x208] ;  /* 0x0000820000067ab9 */ /* 0x000fe20000000a00 */
[----:B------:R-:W3:Y:S01]  /*0040*/  S2R R5, SR_CTAID.X ;  /* 0x0000000000057919 */ /* 0x000ee20000002500 */
[----:B------:R-:W4:Y:S05]  /*0050*/  S2R R7, SR_CTAID.Y ;  /* 0x0000000000077919 */ /* 0x000f2a0000002600 */
[----:B------:R-:W5:Y:S08]  /*0060*/  LDC.64 R12, c[0x0][0x220] ;  /* 0x00008800ff0c7b82 */ /* 0x000f700000000a00 */
[----:B------:R-:W2:Y:S01]  /*0070*/  LDC.64 R10, c[0x0][0x228] ;  /* 0x00008a00ff0a7b82 */ /* 0x000ea20000000a00 */
[----:B-1----:R-:W-:Y:S01]  /*0080*/  SHF.R.U32.HI R2, RZ, 0x2, R0 ;  /* 0x00000002ff027819 */ /* 0x002fe20000011600 */
[----:B---3--:R-:W-:-:S03]  /*0090*/  IMAD.SHL.U32 R9, R5, 0x20, RZ ;  /* 0x0000002005097824 */ /* 0x008fc600078e00ff */
[----:B------:R-:W-:Y:S02]  /*00a0*/  SGXT.U32 R2, R2, 0x5 ;  /* 0x000000050202781a */ /* 0x000fe40000000000 */
[----:B------:R-:W-:Y:S01]  /*00b0*/  SHF.R.S32.HI R8, RZ, 0x1a, R5 ;  /* 0x0000001aff087819 */ /* 0x000fe20000011405 */
[----:B----4-:R-:W-:Y:S01]  /*00c0*/  IMAD.SHL.U32 R7, R7, 0x4, RZ ;  /* 0x0000000407077824 */ /* 0x010fe200078e00ff */
[----:B------:R-:W-:Y:S02]  /*00d0*/  LOP3.LUT R3, R9, R2, RZ, 0xfc, !PT ;  /* 0x0000000209037212 */ /* 0x000fe400078efcff */
[----:B------:R-:W-:Y:S02]  /*00e0*/  SGXT R8, R8, 0x1 ;  /* 0x000000010808781a */ /* 0x000fe40000000200 */
[----:B------:R-:W-:Y:S02]  /*00f0*/  SHF.R.S32.HI R4, RZ, 0x1f, R3 ;  /* 0x0000001fff047819 */ /* 0x000fe40000011403 */
[----:B------:R-:W-:-:S02]  /*0100*/  LEA.HI R19, R8, R3, RZ, 0x4 ;  /* 0x0000000308137211 */ /* 0x000fc400078f20ff */
[----:B------:R-:W-:Y:S02]  /*0110*/  LEA.HI R4, R4, R3, RZ, 0x2 ;  /* 0x0000000304047211 */ /* 0x000fe400078f10ff */
[----:B------:R-:W-:Y:S02]  /*0120*/  LOP3.LUT R6, R7, 0x3, R0, 0xf8, !PT ;  /* 0x0000000307067812 */ /* 0x000fe400078ef800 */
[----:B------:R-:W-:Y:S02]  /*0130*/  SHF.R.S32.HI R16, RZ, 0x2, R4 ;  /* 0x00000002ff107819 */ /* 0x000fe40000011404 */
[----:B------:R-:W-:Y:S02]  /*0140*/  LOP3.LUT R4, R4, 0xfffffffc, RZ, 0xc0, !PT ;  /* 0xfffffffc04047812 */ /* 0x000fe400078ec0ff */
[----:B------:R-:W-:Y:S02]  /*0150*/  LEA.HI R18, R16, R16, RZ, 0x2 ;  /* 0x0000001010127211 */ /* 0x000fe400078f10ff */
[----:B------:R-:W-:Y:S01]  /*0160*/  SHF.R.S32.HI R20, RZ, 0x4, R19 ;  /* 0x00000004ff147819 */ /* 0x000fe20000011413 */
[C---:B------:R-:W-:Y:S01]  /*0170*/  IMAD.IADD R17, R3.reuse, 0x1, -R4 ;  /* 0x0000000103117824 */ /* 0x040fe200078e0a04 */
[----:B------:R-:W-:Y:S01]  /*0180*/  LOP3.LUT R19, R18, 0x3ffffffc, RZ, 0xc0, !PT ;  /* 0x3ffffffc12137812 */ /* 0x000fe200078ec0ff */
[----:B------:R-:W1:Y:S01]  /*0190*/  LDC.64 R4, c[0x0][0x230] ;  /* 0x00008c00ff047b82 */ /* 0x000e620000000a00 */
[----:B------:R-:W-:Y:S01]  /*01a0*/  ISETP.GE.AND P1, PT, R3, 0x40, PT ;  /* 0x000000400300780c */ /* 0x000fe20003f26270 */
[----:B------:R-:W-:-:S02]  /*01b0*/  IMAD R21, R17, 0x10, R6 ;  /* 0x0000001011157824 */ /* 0x000fc400078e0206 */
[----:B------:R-:W-:Y:S01]  /*01c0*/  IMAD.IADD R19, R16, 0x1, -R19 ;  /* 0x0000000110137824 */ /* 0x000fe200078e0a13 */
[----:B------:R-:W-:Y:S01]  /*01d0*/  ISETP.LT.AND P0, PT, R6, 0x4, !P1 ;  /* 0x000000040600780c */ /* 0x000fe20004f01270 */
[----:B------:R-:W-:Y:S02]  /*01e0*/  IMAD R16, R20, 0x40, R21 ;  /* 0x0000004014107824 */ /* 0x000fe400078e0215 */
[----:B------:R-:W-:Y:S02]  /*01f0*/  IMAD.MOV.U32 R3, RZ, RZ, RZ ;  /* 0x000000ffff037224 */ /* 0x000fe400078e00ff */
[----:B------:R-:W-:Y:S02]  /*0200*/  IMAD R19, R19, 0x4, R16 ;  /* 0x0000000413137824 */ /* 0x000fe400078e0210 */
[----:B------:R-:W-:Y:S02]  /*0210*/  IMAD.MOV.U32 R6, RZ, RZ, RZ ;  /* 0x000000ffff067224 */ /* 0x000fe400078e00ff */
[----:B--2---:R-:W-:-:S04]  /*0220*/  IMAD.WIDE R14, R19, 0x4, R14 ;  /* 0x00000004130e7825 */ /* 0x004fc800078e020e */
[C---:B-----5:R-:W-:Y:S01]  /*0230*/  IMAD.WIDE R18, R17.reuse, 0x4, R12 ;  /* 0x0000000411127825 */ /* 0x060fe200078e020c */
[----:B------:R2:W3:Y:S03]  /*0240*/  @P0 LDG.E.EL R3, desc[UR6][R14.64] ;  /* 0x000000060e030981 */ /* 0x0004e6000c2e1900 */
[----:B------:R-:W-:Y:S01]  /*0250*/  IMAD R21, R20, 0x4, R17 ;  /* 0x0000000414157824 */ /* 0x000fe200078e0211 */
[----:B------:R-:W3:Y:S01]  /*0260*/  @!P1 LDG.E.EL R6, desc[UR6][R18.64] ;  /* 0x0000000612069981 */ /* 0x000ee2000c2e1900 */
[----:B------:R-:W-:Y:S01]  /*0270*/  CS2R R12, SRZ ;  /* 0x00000000000c7805 */ /* 0x000fe2000001ff00 */
[----:B-1----:R-:W-:Y:S02]  /*0280*/  IMAD.WIDE R16, R17, 0x4, R4 ;  /* 0x0000000411107825 */ /* 0x002fe400078e0204 */
[----:B------:R-:W1:Y:S02]  /*0290*/  LDC.64 R4, c[0x0][0x210] ;  /* 0x00008400ff047b82 */ /* 0x000e640000000a00 */
[----:B0-----:R-:W-:Y:S01]  /*02a0*/  IMAD.WIDE R20, R21, 0x4, R10 ;  /* 0x0000000415147825 */ /* 0x001fe200078e020a */
[----:B------:R-:W4:Y:S04]  /*02b0*/  @!P1 LDG.E.EL R13, desc[UR6][R16.64] ;  /* 0x00000006100d9981 */ /* 0x000f28000c2e1900 */
[----:B------:R-:W4:Y:S01]  /*02c0*/  @!P1 LDG.E.EL R12, desc[UR6][R20.64] ;  /* 0x00000006140c9981 */ /* 0x000f22000c2e1900 */
[----:B------:R-:W0:Y:S01]  /*02d0*/  LDC.64 R10, c[0x0][0x238] ;  /* 0x00008e00ff0a7b82 */ /* 0x000e220000000a00 */
[----:B------:R-:W-:-:S02]  /*02e0*/  SHF.R.U32.HI R22, RZ, 0x5, R0 ;  /* 0x00000005ff167819 */ /* 0x000fc40000011600 */
[----:B------:R-:W-:Y:S02]  /*02f0*/  LOP3.LUT R9, R9, 0x1f, R0, 0xf8, !PT ;  /* 0x0000001f09097812 */ /* 0x000fe400078ef800 */
[----:B--2---:R-:W-:Y:S02]  /*0300*/  SGXT.U32 R14, R22, 0x2 ;  /* 0x00000002160e781a */ /* 0x004fe40000000000 */
[----:B------:R-:W-:Y:S02]  /*0310*/  LEA.HI R8, R8, R9, RZ, 0x2 ;  /* 0x0000000908087211 */ /* 0x000fe400078f10ff */
[----:B------:R-:W-:Y:S02]  /*0320*/  LOP3.LUT R14, R7, R14, RZ, 0xfc, !PT ;  /* 0x0000000e070e7212 */ /* 0x000fe400078efcff */
[----:B------:R-:W-:Y:S02]  /*0330*/  ISETP.GE.AND P1, PT, R9, 0x40, PT ;  /* 0x000000400900780c */ /* 0x000fe40003f26270 */
[----:B------:R-:W-:-:S02]  /*0340*/  LOP3.LUT R8, R8, 0xfffffffc, RZ, 0xc0, !PT ;  /* 0xfffffffc08087812 */ /* 0x000fc400078ec0ff */
[----:B------:R-:W-:-:S03]  /*0350*/  ISETP.LT.AND P0, PT, R14, 0x4, !P1 ;  /* 0x000000040e00780c */ /* 0x000fc60004f01270 */
[----:B------:R-:W-:Y:S02]  /*0360*/  IMAD.IADD R7, R9, 0x1, -R8 ;  /* 0x0000000109077824 */ /* 0x000fe400078e0a08 */
[----:B------:R-:W-:Y:S02]  /*0370*/  IMAD R9, R14, 0x40, R9 ;  /* 0x000000400e097824 */ /* 0x000fe400078e0209 */
[----:B------:R-:W-:Y:S02]  /*0380*/  IMAD.MOV.U32 R8, RZ, RZ, RZ ;  /* 0x000000ffff087224 */ /* 0x000fe400078e00ff */
[----:B0-----:R-:W-:-:S04]  /*0390*/  IMAD.WIDE R10, R7, 0x4, R10 ;  /* 0x00000004070a7825 */ /* 0x001fc800078e020a */
[----:B------:R-:W-:Y:S01]  /*03a0*/  IMAD.MOV.U32 R7, RZ, RZ, RZ ;  /* 0x000000ffff077224 */ /* 0x000fe200078e00ff */
[----:B------:R-:W2:Y:S01]  /*03b0*/  @!P1 LDG.E.EL R8, desc[UR6][R10.64] ;  /* 0x000000060a089981 */ /* 0x000ea2000c2e1900 */
[----:B-1----:R-:W-:-:S05]  /*03c0*/  IMAD.WIDE R4, R9, 0x4, R4 ;  /* 0x0000000409047825 */ /* 0x002fca00078e0204 */
[----:B------:R-:W2:Y:S01]  /*03d0*/  @P0 LDG.E.EL R7, desc[UR6][R4.64] ;  /* 0x0000000604070981 */ /* 0x000ea2000c2e1900 */
[----:B------:R-:W0:Y:S01]  /*03e0*/  S2UR UR5, SR_CgaCtaId ;  /* 0x00000000000579c3 */ /* 0x000e220000008800 */
[----:B------:R-:W-:Y:S01]  /*03f0*/  IMAD.SHL.U32 R9, R0, 0x20, RZ ;  /* 0x0000002000097824 */ /* 0x000fe200078e00ff */
[----:B------:R-:W-:-:S04]  /*0400*/  UMOV UR4, 0x400 ;  /* 0x0000040000047882 */ /* 0x000fc80000000000 */
[----:B------:R-:W-:-:S04]  /*0410*/  LOP3.LUT R15, R9, 0x60, RZ, 0xc0, !PT ;  /* 0x00000060090f7812 */ /* 0x000fc800078ec0ff */
[----:B------:R-:W-:Y:S01]  /*0420*/  LOP3.LUT R2, R15, R2, RZ, 0xfc, !PT ;  /* 0x000000020f027212 */ /* 0x000fe200078efcff */
[----:B0-----:R-:W-:-:S06]  /*0430*/  UPRMT UR4, UR5, 0x654, UR4 ;  /* 0x0000065405047896 */ /* 0x001fcc0008000004 */
[----:B------:R-:W-:-:S05]  /*0440*/  LEA.HI R15, R15, UR4, RZ, 0x1d ;  /* 0x000000040f0f7c11 */ /* 0x000fca000f8fe8ff */
[----:B------:R-:W-:Y:S01]  /*0450*/  IMAD R2, R2, 0x4, R15 ;  /* 0x0000000402027824 */ /* 0x000fe200078e020f */
[----:B------:R-:W-:-:S04]  /*0460*/  SHF.R.U32.HI R14, RZ, 0x3, R0 ;  /* 0x00000003ff0e7819 */ /* 0x000fc80000011600 */
[----:B------:R-:W-:Y:S02]  /*0470*/  LOP3.LUT R14, R14, 0xc, RZ, 0xc0, !PT ;  /* 0x0000000c0e0e7812 */ /* 0x000fe400078ec0ff */
[----:B------:R-:W-:Y:S01]  /*0480*/  LOP3.LUT R0, R0, 0x7f, RZ, 0xc0, !PT ;  /* 0x0000007f00007812 */ /* 0x000fe200078ec0ff */
[----:B---3--:R-:W-:Y:S01]  /*0490*/  FADD R9, R6, R3 ;  /* 0x0000000306097221 */ /* 0x008fe20000000000 */
[----:B------:R-:W-:-:S04]  /*04a0*/  FSETP.GEU.AND P1, PT, R3, -R6, PT ;  /* 0x800000060300720b */ /* 0x000fc80003f2e000 */
[----:B------:R-:W-:Y:S01]  /*04b0*/  FSEL R9, R9, RZ, P1 ;  /* 0x000000ff09097208 */ /* 0x000fe20000800000 */
[----:B----4-:R-:W-:-:S04]  /*04c0*/  FADD R12, R13, R12 ;  /* 0x0000000c0d0c7221 */ /* 0x010fc80000000000 */
[----:B------:R-:W-:-:S05]  /*04d0*/  FADD R9, R9, R12 ;  /* 0x0000000c09097221 */ /* 0x000fca0000000000 */
[----:B------:R-:W-:Y:S01]  /*04e0*/  STS [R2], R9 ;  /* 0x0000000902007388 */ /* 0x000fe20000000800 */
[----:B------:R-:W-:-:S04]  /*04f0*/  VIADD R3, R14, UR4 ;  /* 0x000000040e037c36 */ /* 0x000fc80008000000 */
[----:B------:R-:W-:Y:S01]  /*0500*/  IMAD R0, R0, 0x4, R3 ;  /* 0x0000000400007824 */ /* 0x000fe200078e0203 */
[----:B------:R-:W-:Y:S06]  /*0510*/  BAR.SYNC.DEFER_BLOCKING 0x0 ;  /* 0x0000000000007b1d */ /* 0x000fec0000010000 */
[----:B------:R-:W0:Y:S01]  /*0520*/  LDS R0, [R0] ;  /* 0x0000000000007984 */ /* 0x000e220000000800 */
[----:B--2---:R-:W-:-:S04]  /*0530*/  FADD R7, R8, R7 ;  /* 0x0000000708077221 */ /* 0x004fc80000000000 */
[----:B0-----:R-:W-:Y:S01]  /*0540*/  FADD R7, R0, R7 ;  /* 0x0000000700077221 */ /* 0x001fe20000000000 */
[----:B------:R-:W-:Y:S06]  /*0550*/  BAR.SYNC.DEFER_BLOCKING 0x0 ;  /* 0x0000000000007b1d */ /* 0x000fec0000010000 */
[----:B------:R-:W-:Y:S05]  /*0560*/  @!P0 EXIT ;  /* 0x000000000000894d */ /* 0x000fea0003800000 */
[----:B------:R-:W-:Y:S01]  /*0570*/  STG.E desc[UR6][R4.64], R7 ;  /* 0x0000000704007986 */ /* 0x000fe2000c101906 */
[----:B------:R-:W-:Y:S05]  /*0580*/  EXIT ;  /* 0x000000000000794d */ /* 0x000fea0003800000 */
.L_x_0:
[----:B------:R-:W-:-:S00]  /*0590*/  BRA `(.L_x_0) ;  /* 0xfffffffc00fc7947 */ /* 0x000fc0000383ffff */
[----:B------:R-:W-:-:S00]  /*05a0*/  NOP ;  /* 0x0000000000007918 */ /* 0x000fc00000000000 */
        /* <DEDUP_REMOVED lines=13> */
.L_x_1:


//--------------------- .nv.shared.triton_poi_fused_add_native_layer_norm_11 --------------------------
	.section	.nv.shared.triton_poi_fused_add_native_layer_norm_11,"aw",@nobits
	.sectionflags	@""
	.align	16
	.zero		1024


//--------------------- .nv.constant0.triton_poi_fused_add_native_layer_norm_11 --------------------------
	.section	.nv.constant0.triton_poi_fused_add_native_layer_norm_11,"a",@progbits
	.sectionflags	@""
	.align	4
.nv.constant0.triton_poi_fused_add_native_layer_norm_11:
	.zero		584
